	.headerflags	@"EF_CUDA_TEXMODE_UNIFIED EF_CUDA_64BIT_ADDRESS EF_CUDA_ACCELERATORS EF_CUDA_SM90 EF_CUDA_VIRTUAL_SM(EF_CUDA_SM90)"
	.elftype	@"ET_EXEC"


//--------------------- .nv.info                  --------------------------
	.section	.nv.info,"",@"SHT_CUDA_INFO"
	.align	4


	//----- nvinfo : EIATTR_REGCOUNT
	.align		4
        /*0000*/ 	.byte	0x04, 0x2f
        /*0002*/ 	.short	(.L_1 - .L_0)
	.align		4
.L_0:
        /*0004*/ 	.word	index@(triton_poi_fused_mul_pow_sub_sum_0)
        /*0008*/ 	.word	0x00000024


	//----- nvinfo : EIATTR_MIN_STACK_SIZE
	.align		4
.L_1:
        /*000c*/ 	.byte	0x04, 0x12
        /*000e*/ 	.short	(.L_3 - .L_2)
	.align		4
.L_2:
        /*0010*/ 	.word	index@(triton_poi_fused_mul_pow_sub_sum_0)
        /*0014*/ 	.word	0x00000000


	//----- nvinfo : EIATTR_FRAME_SIZE
	.align		4
.L_3:
        /*0018*/ 	.byte	0x04, 0x11
        /*001a*/ 	.short	(.L_5 - .L_4)
	.align		4
.L_4:
        /*001c*/ 	.word	index@(triton_poi_fused_mul_pow_sub_sum_0)
        /*0020*/ 	.word	0x00000000


	//----- nvinfo : EIATTR_MIN_STACK_SIZE
	.align		4
.L_5:
        /*0024*/ 	.byte	0x04, 0x12
        /*0026*/ 	.short	(.L_7 - .L_6)
	.align		4
.L_6:
        /*0028*/ 	.word	index@(triton_poi_fused_mul_pow_sub_sum_0)
        /*002c*/ 	.word	0x00000000
.L_7:


//--------------------- .nv.info.triton_poi_fused_mul_pow_sub_sum_0 --------------------------
	.section	.nv.info.triton_poi_fused_mul_pow_sub_sum_0,"",@"SHT_CUDA_INFO"
	.sectionflags	@""
	.align	4


	//----- nvinfo : EIATTR_CUDA_API_VERSION
	.align		4
        /*0000*/ 	.byte	0x04, 0x37
        /*0002*/ 	.short	(.L_9 - .L_8)
.L_8:
        /*0004*/ 	.word	0x0000007c


	//----- nvinfo : EIATTR_KPARAM_INFO
	.align		4
.L_9:
        /*0008*/ 	.byte	0x04, 0x17
        /*000a*/ 	.short	(.L_11 - .L_10)
.L_10:
        /*000c*/ 	.word	0x00000000
        /*0010*/ 	.short	0x0002
        /*0012*/ 	.short	0x0010
        /*0014*/ 	.byte	0x00, 0xf0, 0x11, 0x00


	//----- nvinfo : EIATTR_KPARAM_INFO
	.align		4
.L_11:
        /*0018*/ 	.byte	0x04, 0x17
        /*001a*/ 	.short	(.L_13 - .L_12)
.L_12:
        /*001c*/ 	.word	0x00000000
        /*0020*/ 	.short	0x0001
        /*0022*/ 	.short	0x0008
        /*0024*/ 	.byte	0x00, 0xf4, 0x21, 0x00


	//----- nvinfo : EIATTR_KPARAM_INFO
	.align		4
.L_13:
        /*0028*/ 	.byte	0x04, 0x17
        /*002a*/ 	.short	(.L_15 - .L_14)
.L_14:
        /*002c*/ 	.word	0x00000000
        /*0030*/ 	.short	0x0000
        /*0032*/ 	.short	0x0000
        /*0034*/ 	.byte	0x00, 0xf4, 0x21, 0x00


	//----- nvinfo : EIATTR_SPARSE_MMA_MASK
	.align		4
.L_15:
        /*0038*/ 	.byte	0x03, 0x50
        /*003a*/ 	.short	0x0000


	//----- nvinfo : EIATTR_MAXREG_COUNT
	.align		4
        /*003c*/ 	.byte	0x03, 0x1b
        /*003e*/ 	.short	0x00ff


	//----- nvinfo : EIATTR_EXIT_INSTR_OFFSETS
	.align		4
        /*0040*/ 	.byte	0x04, 0x1c
        /*0042*/ 	.short	(.L_17 - .L_16)


	//   ....[0]....
.L_16:
        /*0044*/ 	.word	0x000006c0


	//   ....[1]....
        /*0048*/ 	.word	0x000006e0


	//----- nvinfo : EIATTR_REQNTID
	.align		4
.L_17:
        /*004c*/ 	.byte	0x04, 0x10
        /*004e*/ 	.short	(.L_19 - .L_18)
.L_18:
        /*0050*/ 	.word	0x00000020
        /*0054*/ 	.word	0x00000001
        /*0058*/ 	.word	0x00000001


	//----- nvinfo : EIATTR_CBANK_PARAM_SIZE
	.align		4
.L_19:
        /*005c*/ 	.byte	0x03, 0x19
        /*005e*/ 	.short	0x0014


	//----- nvinfo : EIATTR_PARAM_CBANK
	.align		4
        /*0060*/ 	.byte	0x04, 0x0a
        /*0062*/ 	.short	(.L_21 - .L_20)
	.align		4
.L_20:
        /*0064*/ 	.word	index@(.nv.constant0.triton_poi_fused_mul_pow_sub_sum_0)
        /*0068*/ 	.short	0x0210
        /*006a*/ 	.short	0x0014


	//----- nvinfo : EIATTR_SW_WAR
	.align		4
.L_21:
        /*006c*/ 	.byte	0x04, 0x36
        /*006e*/ 	.short	(.L_23 - .L_22)
.L_22:
        /*0070*/ 	.word	0x00000008
.L_23:


//--------------------- .nv.callgraph             --------------------------
	.section	.nv.callgraph,"",@"SHT_CUDA_CALLGRAPH"
	.align	4
	.sectionentsize	8
	.align		4
        /*0000*/ 	.word	0x00000000
	.align		4
        /*0004*/ 	.word	0xffffffff
	.align		4
        /*0008*/ 	.word	0x00000000
	.align		4
        /*000c*/ 	.word	0xfffffffe
	.align		4
        /*0010*/ 	.word	0x00000000
	.align		4
        /*0014*/ 	.word	0xfffffffd
	.align		4
        /*0018*/ 	.word	0x00000000
	.align		4
        /*001c*/ 	.word	0xfffffffc


//--------------------- .text.triton_poi_fused_mul_pow_sub_sum_0 --------------------------
	.section	.text.triton_poi_fused_mul_pow_sub_sum_0,"ax",@progbits
	.align	128
        .global         triton_poi_fused_mul_pow_sub_sum_0
        .type           triton_poi_fused_mul_pow_sub_sum_0,@function
        .size           triton_poi_fused_mul_pow_sub_sum_0,(.L_x_1 - triton_poi_fused_mul_pow_sub_sum_0)
        .other          triton_poi_fused_mul_pow_sub_sum_0,@"STO_CUDA_ENTRY STV_DEFAULT"
triton_poi_fused_mul_pow_sub_sum_0:
.text.triton_poi_fused_mul_pow_sub_sum_0:
[----:B------:R-:W0:Y:S01]  /*0000*/  LDC R1, c[0x0][0x28] ;  /* 0x00000a00ff017b82 */ /* 0x000e220000000800 */
[----:B------:R-:W1:Y:S01]  /*0010*/  S2R R30, SR_TID.X ;  /* 0x00000000001e7919 */ /* 0x000e620000002100 */
[----:B------:R-:W-:Y:S01]  /*0020*/  CS2R R26, SRZ ;  /* 0x00000000001a7805 */ /* 0x000fe2000001ff00 */
[----:B------:R-:W-:Y:S01]  /*0030*/  ULDC.64 UR4, c[0x0][0x208] ;  /* 0x0000820000047ab9 */ /* 0x000fe20000000a00 */
[----:B------:R-:W2:Y:S01]  /*0040*/  S2R R3, SR_CTAID.X ;  /* 0x0000000000037919 */ /* 0x000ea20000002500 */
[----:B-1----:R-:W-:-:S04]  /*0050*/  LOP3.LUT R0, R30, 0xf, RZ, 0xc0, !PT ;  /* 0x0000000f1e007812 */ /* 0x002fc800078ec0ff */
[----:B--2---:R-:W-:Y:S02]  /*0060*/  LEA R0, R3, R0, 0x4 ;  /* 0x0000000003007211 */ /* 0x004fe400078e20ff */
[----:B------:R-:W1:Y:S02]  /*0070*/  LDC.64 R2, c[0x0][0x210] ;  /* 0x00008400ff027b82 */ /* 0x000e640000000a00 */
[----:B------:R-:W-:Y:S02]  /*0080*/  SHF.R.S32.HI R5, RZ, 0x1f, R0 ;  /* 0x0000001fff057819 */ /* 0x000fe40000011400 */
[----:B------:R-:W-:Y:S02]  /*0090*/  ISETP.GE.AND P0, PT, R0, 0x10, PT ;  /* 0x000000100000780c */ /* 0x000fe40003f06270 */
[----:B------:R-:W-:-:S04]  /*00a0*/  LEA.HI R5, R5, R0, RZ, 0x2 ;  /* 0x0000000005057211 */ /* 0x000fc800078f10ff */
[C---:B------:R-:W-:Y:S02]  /*00b0*/  LOP3.LUT R7, R5.reuse, 0x3ffffffc, RZ, 0xc0, !PT ;  /* 0x3ffffffc05077812 */ /* 0x040fe400078ec0ff */
[----:B------:R-:W-:Y:S02]  /*00c0*/  SHF.L.U32 R5, R5, 0x4, RZ ;  /* 0x0000000405057819 */ /* 0x000fe400000006ff */
[----:B------:R-:W-:Y:S02]  /*00d0*/  IADD3 R7, R0, -R7, RZ ;  /* 0x8000000700077210 */ /* 0x000fe40007ffe0ff */
[----:B------:R-:W-:-:S04]  /*00e0*/  LOP3.LUT R4, R5, 0xffffffc0, RZ, 0xc0, !PT ;  /* 0xffffffc005047812 */ /* 0x000fc800078ec0ff */
[----:B------:R-:W-:Y:S02]  /*00f0*/  LEA R25, R7, R4, 0x2 ;  /* 0x0000000407197211 */ /* 0x000fe400078e10ff */
[----:B------:R-:W-:Y:S02]  /*0100*/  CS2R R6, SRZ ;  /* 0x0000000000067805 */ /* 0x000fe4000001ff00 */
[----:B------:R-:W-:Y:S02]  /*0110*/  CS2R R4, SRZ ;  /* 0x0000000000047805 */ /* 0x000fe4000001ff00 */
[----:B------:R-:W-:Y:S01]  /*0120*/  IADD3 R11, R25, 0x10, RZ ;  /* 0x00000010190b7810 */ /* 0x000fe20007ffe0ff */
[----:B-1----:R-:W-:Y:S01]  /*0130*/  IMAD.WIDE R12, R25, 0x4, R2 ;  /* 0x00000004190c7825 */ /* 0x002fe200078e0202 */
[----:B------:R-:W-:-:S04]  /*0140*/  HFMA2.MMA R10, -RZ, RZ, 0, 0 ;  /* 0x00000000ff0a7435 */ /* 0x000fc800000001ff */
[----:B------:R-:W2:Y:S04]  /*0150*/  @!P0 LDG.E.EL R26, desc[UR4][R12.64] ;  /* 0x000000040c1a8981 */ /* 0x000ea8000c2e1900 */
[----:B------:R-:W3:Y:S04]  /*0160*/  @!P0 LDG.E.EL R6, desc[UR4][R12.64+0x4] ;  /* 0x000004040c068981 */ /* 0x000ee8000c2e1900 */
[----:B------:R-:W4:Y:S04]  /*0170*/  @!P0 LDG.E.EL R4, desc[UR4][R12.64+0x8] ;  /* 0x000008040c048981 */ /* 0x000f28000c2e1900 */
[----:B------:R1:W5:Y:S01]  /*0180*/  @!P0 LDG.E.EL R5, desc[UR4][R12.64+0xc] ;  /* 0x00000c040c058981 */ /* 0x000362000c2e1900 */
[----:B------:R-:W-:-:S02]  /*0190*/  IADD3 R15, R25, 0x20, RZ ;  /* 0x00000020190f7810 */ /* 0x000fc40007ffe0ff */
[----:B------:R-:W-:Y:S02]  /*01a0*/  CS2R R8, SRZ ;  /* 0x0000000000087805 */ /* 0x000fe4000001ff00 */
[----:B------:R-:W-:Y:S02]  /*01b0*/  IADD3 R19, R25, 0x11, RZ ;  /* 0x0000001119137810 */ /* 0x000fe40007ffe0ff */
[----:B------:R-:W-:Y:S01]  /*01c0*/  IADD3 R21, R25, 0x21, RZ ;  /* 0x0000002119157810 */ /* 0x000fe20007ffe0ff */
[--C-:B------:R-:W-:Y:S01]  /*01d0*/  IMAD.WIDE R14, R15, 0x4, R2.reuse ;  /* 0x000000040f0e7825 */ /* 0x100fe200078e0202 */
[----:B------:R-:W-:Y:S01]  /*01e0*/  HFMA2.MMA R31, -RZ, RZ, 0, 0 ;  /* 0x00000000ff1f7435 */ /* 0x000fe200000001ff */
[----:B------:R-:W-:Y:S02]  /*01f0*/  IADD3 R23, R25, 0x12, RZ ;  /* 0x0000001219177810 */ /* 0x000fe40007ffe0ff */
[----:B-1----:R-:W-:Y:S01]  /*0200*/  IMAD.WIDE R12, R11, 0x4, R2 ;  /* 0x000000040b0c7825 */ /* 0x002fe200078e0202 */
[----:B------:R-:W2:Y:S01]  /*0210*/  @!P0 LDG.E.EL R10, desc[UR4][R14.64] ;  /* 0x000000040e0a8981 */ /* 0x000ea2000c2e1900 */
[----:B------:R-:W-:-:S02]  /*0220*/  IADD3 R29, R25, 0x31, RZ ;  /* 0x00000031191d7810 */ /* 0x000fc40007ffe0ff */
[--C-:B------:R-:W-:Y:S01]  /*0230*/  IMAD.WIDE R18, R19, 0x4, R2.reuse ;  /* 0x0000000413127825 */ /* 0x100fe200078e0202 */
[----:B------:R1:W2:Y:S01]  /*0240*/  @!P0 LDG.E.EL R27, desc[UR4][R12.64] ;  /* 0x000000040c1b8981 */ /* 0x0002a2000c2e1900 */
[----:B------:R-:W-:Y:S02]  /*0250*/  IADD3 R17, R25, 0x30, RZ ;  /* 0x0000003019117810 */ /* 0x000fe40007ffe0ff */
[--C-:B------:R-:W-:Y:S01]  /*0260*/  IMAD.WIDE R20, R21, 0x4, R2.reuse ;  /* 0x0000000415147825 */ /* 0x100fe200078e0202 */
[----:B------:R-:W3:Y:S01]  /*0270*/  @!P0 LDG.E.EL R9, desc[UR4][R18.64] ;  /* 0x0000000412098981 */ /* 0x000ee2000c2e1900 */
[----:B------:R-:W-:Y:S02]  /*0280*/  MOV R28, RZ ;  /* 0x000000ff001c7202 */ /* 0x000fe40000000f00 */
[--C-:B------:R-:W-:Y:S01]  /*0290*/  IMAD.WIDE R22, R23, 0x4, R2.reuse ;  /* 0x0000000417167825 */ /* 0x100fe200078e0202 */
[----:B------:R1:W4:Y:S02]  /*02a0*/  @!P0 LDG.E.EL R7, desc[UR4][R20.64] ;  /* 0x0000000414078981 */ /* 0x000324000c2e1900 */
[----:B01----:R-:W-:Y:S01]  /*02b0*/  IADD3 R13, R25, 0x13, RZ ;  /* 0x00000013190d7810 */ /* 0x003fe20007ffe0ff */
[--C-:B------:R-:W-:Y:S01]  /*02c0*/  IMAD.WIDE R14, R29, 0x4, R2.reuse ;  /* 0x000000041d0e7825 */ /* 0x100fe200078e0202 */
[----:B------:R-:W-:Y:S01]  /*02d0*/  HFMA2.MMA R12, -RZ, RZ, 0, 0 ;  /* 0x00000000ff0c7435 */ /* 0x000fe200000001ff */
[----:B------:R-:W-:Y:S01]  /*02e0*/  IADD3 R33, R25, 0x22, RZ ;  /* 0x0000002219217810 */ /* 0x000fe20007ffe0ff */
[----:B------:R-:W5:Y:S01]  /*02f0*/  @!P0 LDG.E.EL R31, desc[UR4][R22.64] ;  /* 0x00000004161f8981 */ /* 0x000f62000c2e1900 */
[----:B------:R-:W-:Y:S01]  /*0300*/  IMAD.WIDE R16, R17, 0x4, R2 ;  /* 0x0000000411107825 */ /* 0x000fe200078e0202 */
[----:B------:R-:W-:-:S02]  /*0310*/  MOV R11, RZ ;  /* 0x000000ff000b7202 */ /* 0x000fc40000000f00 */
[----:B------:R-:W5:Y:S01]  /*0320*/  @!P0 LDG.E.EL R28, desc[UR4][R14.64] ;  /* 0x000000040e1c8981 */ /* 0x000f62000c2e1900 */
[--C-:B------:R-:W-:Y:S01]  /*0330*/  IMAD.WIDE R20, R13, 0x4, R2.reuse ;  /* 0x000000040d147825 */ /* 0x100fe200078e0202 */
[----:B------:R-:W-:Y:S01]  /*0340*/  IADD3 R19, R25, 0x32, RZ ;  /* 0x0000003219137810 */ /* 0x000fe20007ffe0ff */
[----:B------:R-:W-:Y:S01]  /*0350*/  HFMA2.MMA R32, -RZ, RZ, 0, 0 ;  /* 0x00000000ff207435 */ /* 0x000fe200000001ff */
[----:B------:R0:W5:Y:S01]  /*0360*/  @!P0 LDG.E.EL R8, desc[UR4][R16.64] ;  /* 0x0000000410088981 */ /* 0x000162000c2e1900 */
[----:B------:R-:W-:Y:S02]  /*0370*/  IADD3 R29, R25, 0x23, RZ ;  /* 0x00000023191d7810 */ /* 0x000fe40007ffe0ff */
[----:B------:R-:W-:Y:S01]  /*0380*/  MOV R13, RZ ;  /* 0x000000ff000d7202 */ /* 0x000fe20000000f00 */
[----:B------:R-:W5:Y:S01]  /*0390*/  @!P0 LDG.E.EL R12, desc[UR4][R20.64] ;  /* 0x00000004140c8981 */ /* 0x000f62000c2e1900 */
[----:B------:R-:W-:-:S04]  /*03a0*/  IMAD.WIDE R18, R19, 0x4, R2 ;  /* 0x0000000413127825 */ /* 0x000fc800078e0202 */
[--C-:B0-----:R-:W-:Y:S01]  /*03b0*/  IMAD.WIDE R16, R33, 0x4, R2.reuse ;  /* 0x0000000421107825 */ /* 0x101fe200078e0202 */
[----:B------:R-:W-:Y:S01]  /*03c0*/  IADD3 R33, R25, 0x33, RZ ;  /* 0x0000003319217810 */ /* 0x000fe20007ffe0ff */
[----:B------:R-:W5:Y:S02]  /*03d0*/  @!P0 LDG.E.EL R13, desc[UR4][R18.64] ;  /* 0x00000004120d8981 */ /* 0x000f64000c2e1900 */
[--C-:B------:R-:W-:Y:S02]  /*03e0*/  IMAD.WIDE R24, R29, 0x4, R2.reuse ;  /* 0x000000041d187825 */ /* 0x100fe400078e0202 */
[----:B------:R0:W5:Y:S01]  /*03f0*/  @!P0 LDG.E.EL R11, desc[UR4][R16.64] ;  /* 0x00000004100b8981 */ /* 0x000162000c2e1900 */
[----:B------:R-:W-:Y:S01]  /*0400*/  MOV R14, RZ ;  /* 0x000000ff000e7202 */ /* 0x000fe20000000f00 */
[----:B------:R-:W-:Y:S02]  /*0410*/  IMAD.WIDE R2, R33, 0x4, R2 ;  /* 0x0000000421027825 */ /* 0x000fe400078e0202 */
[----:B------:R-:W5:Y:S04]  /*0420*/  @!P0 LDG.E.EL R32, desc[UR4][R24.64] ;  /* 0x0000000418208981 */ /* 0x000f68000c2e1900 */
[----:B------:R4:W5:Y:S01]  /*0430*/  @!P0 LDG.E.EL R14, desc[UR4][R2.64] ;  /* 0x00000004020e8981 */ /* 0x000962000c2e1900 */
[----:B------:R-:W-:-:S04]  /*0440*/  LOP3.LUT P0, RZ, R30, 0x10, RZ, 0xc0, !PT ;  /* 0x000000101eff7812 */ /* 0x000fc8000780c0ff */
[----:B------:R-:W-:Y:S01]  /*0450*/  ISETP.LT.AND P0, PT, R0, 0x10, !P0 ;  /* 0x000000100000780c */ /* 0x000fe20004701270 */
[C---:B--2---:R-:W-:Y:S01]  /*0460*/  FMUL R15, R27.reuse, R27 ;  /* 0x0000001b1b0f7220 */ /* 0x044fe20000400000 */
[----:B------:R-:W-:-:S03]  /*0470*/  FADD R27, R27, R26 ;  /* 0x0000001a1b1b7221 */ /* 0x000fc60000000000 */
[----:B0-----:R-:W-:Y:S01]  /*0480*/  FFMA R17, R26, R26, R15 ;  /* 0x0000001a1a117223 */ /* 0x001fe2000000000f */
[----:B------:R-:W-:Y:S01]  /*0490*/  FADD R27, R27, R10 ;  /* 0x0000000a1b1b7221 */ /* 0x000fe20000000000 */
[C---:B---3--:R-:W-:Y:S02]  /*04a0*/  FMUL R15, R9.reuse, R9 ;  /* 0x00000009090f7220 */ /* 0x048fe40000400000 */
[----:B------:R-:W-:Y:S01]  /*04b0*/  FFMA R17, R10, R10, R17 ;  /* 0x0000000a0a117223 */ /* 0x000fe20000000011 */
[----:B------:R-:W-:Y:S01]  /*04c0*/  FADD R10, R9, R6 ;  /* 0x00000006090a7221 */ /* 0x000fe20000000000 */
[----:B------:R-:W-:-:S03]  /*04d0*/  FFMA R6, R6, R6, R15 ;  /* 0x0000000606067223 */ /* 0x000fc6000000000f */
[----:B----4-:R-:W-:Y:S01]  /*04e0*/  FADD R3, R10, R7 ;  /* 0x000000070a037221 */ /* 0x010fe20000000000 */
[----:B------:R-:W-:Y:S01]  /*04f0*/  FFMA R7, R7, R7, R6 ;  /* 0x0000000707077223 */ /* 0x000fe20000000006 */
[----:B-----5:R-:W-:Y:S02]  /*0500*/  FMUL R9, R31, R31 ;  /* 0x0000001f1f097220 */ /* 0x020fe40000400000 */
[----:B------:R-:W-:Y:S02]  /*0510*/  FADD R6, R3, R28 ;  /* 0x0000001c03067221 */ /* 0x000fe40000000000 */
[----:B------:R-:W0:Y:S01]  /*0520*/  LDC.64 R2, c[0x0][0x218] ;  /* 0x00008600ff027b82 */ /* 0x000e220000000a00 */
[----:B------:R-:W-:Y:S01]  /*0530*/  FADD R10, R31, R4 ;  /* 0x000000041f0a7221 */ /* 0x000fe20000000000 */
[----:B------:R-:W-:Y:S01]  /*0540*/  FFMA R16, R4, R4, R9 ;  /* 0x0000000404107223 */ /* 0x000fe20000000009 */
[----:B------:R-:W-:Y:S01]  /*0550*/  FFMA R7, R28, R28, R7 ;  /* 0x0000001c1c077223 */ /* 0x000fe20000000007 */
[C---:B------:R-:W-:Y:S01]  /*0560*/  FMUL R4, R12.reuse, R12 ;  /* 0x0000000c0c047220 */ /* 0x040fe20000400000 */
[----:B------:R-:W-:Y:S01]  /*0570*/  FADD R27, R27, R8 ;  /* 0x000000081b1b7221 */ /* 0x000fe20000000000 */
[----:B------:R-:W-:Y:S01]  /*0580*/  FADD R9, R12, R5 ;  /* 0x000000050c097221 */ /* 0x000fe20000000000 */
[----:B------:R-:W-:Y:S01]  /*0590*/  FFMA R8, R8, R8, R17 ;  /* 0x0000000808087223 */ /* 0x000fe20000000011 */
[----:B------:R-:W-:Y:S01]  /*05a0*/  FFMA R7, R6, R6, -R7 ;  /* 0x0000000606077223 */ /* 0x000fe20000000807 */
[----:B------:R-:W-:-:S02]  /*05b0*/  FFMA R5, R5, R5, R4 ;  /* 0x0000000505057223 */ /* 0x000fc40000000004 */
[----:B------:R-:W-:Y:S01]  /*05c0*/  FFMA R8, R27, R27, -R8 ;  /* 0x0000001b1b087223 */ /* 0x000fe20000000808 */
[----:B------:R-:W-:Y:S01]  /*05d0*/  FADD R10, R10, R11 ;  /* 0x0000000b0a0a7221 */ /* 0x000fe20000000000 */
[----:B------:R-:W-:Y:S01]  /*05e0*/  FFMA R16, R11, R11, R16 ;  /* 0x0000000b0b107223 */ /* 0x000fe20000000010 */
[----:B------:R-:W-:Y:S02]  /*05f0*/  FMUL R7, R7, 0.5 ;  /* 0x3f00000007077820 */ /* 0x000fe40000400000 */
[----:B------:R-:W-:Y:S01]  /*0600*/  FADD R10, R10, R13 ;  /* 0x0000000d0a0a7221 */ /* 0x000fe20000000000 */
[----:B------:R-:W-:Y:S01]  /*0610*/  FADD R9, R9, R32 ;  /* 0x0000002009097221 */ /* 0x000fe20000000000 */
[----:B------:R-:W-:Y:S01]  /*0620*/  FFMA R13, R13, R13, R16 ;  /* 0x0000000d0d0d7223 */ /* 0x000fe20000000010 */
[----:B------:R-:W-:Y:S01]  /*0630*/  FFMA R5, R32, R32, R5 ;  /* 0x0000002020057223 */ /* 0x000fe20000000005 */
[----:B------:R-:W-:Y:S01]  /*0640*/  FFMA R7, R8, 0.5, R7 ;  /* 0x3f00000008077823 */ /* 0x000fe20000000007 */
[----:B------:R-:W-:Y:S01]  /*0650*/  FADD R9, R9, R14 ;  /* 0x0000000e09097221 */ /* 0x000fe20000000000 */
[----:B------:R-:W-:Y:S01]  /*0660*/  FFMA R10, R10, R10, -R13 ;  /* 0x0000000a0a0a7223 */ /* 0x000fe2000000080d */
[----:B------:R-:W-:-:S03]  /*0670*/  FFMA R14, R14, R14, R5 ;  /* 0x0000000e0e0e7223 */ /* 0x000fc60000000005 */
[----:B------:R-:W-:Y:S01]  /*0680*/  FFMA R7, R10, 0.5, R7 ;  /* 0x3f0000000a077823 */ /* 0x000fe20000000007 */
[----:B------:R-:W-:Y:S01]  /*0690*/  FFMA R14, R9, R9, -R14 ;  /* 0x00000009090e7223 */ /* 0x000fe2000000080e */
[----:B0-----:R-:W-:-:S04]  /*06a0*/  IMAD.WIDE R2, R0, 0x4, R2 ;  /* 0x0000000400027825 */ /* 0x001fc800078e0202 */
[----:B------:R-:W-:Y:S01]  /*06b0*/  FFMA R7, R14, 0.5, R7 ;  /* 0x3f0000000e077823 */ /* 0x000fe20000000007 */
[----:B------:R-:W-:Y:S06]  /*06c0*/  @!P0 EXIT ;  /* 0x000000000000894d */ /* 0x000fec0003800000 */
[----:B------:R-:W-:Y:S01]  /*06d0*/  STG.E desc[UR4][R2.64], R7 ;  /* 0x0000000702007986 */ /* 0x000fe2000c101904 */
[----:B------:R-:W-:Y:S05]  /*06e0*/  EXIT ;  /* 0x000000000000794d */ /* 0x000fea0003800000 */
.L_x_0:
[----:B------:R-:W-:-:S00]  /*06f0*/  BRA `(.L_x_0) ;  /* 0xfffffffc00fc7947 */ /* 0x000fc0000383ffff */
[----:B------:R-:W-:-:S00]  /*0700*/  NOP ;  /* 0x0000000000007918 */ /* 0x000fc00000000000 */
[----:B------:R-:W-:-:S00]  /*0710*/  NOP ;  /* 0x0000000000007918 */ /* 0x000fc00000000000 */
[----:B------:R-:W-:-:S00]  /*0720*/  NOP ;  /* 0x0000000000007918 */ /* 0x000fc00000000000 */
[----:B------:R-:W-:-:S00]  /*0730*/  NOP ;  /* 0x0000000000007918 */ /* 0x000fc00000000000 */
[----:B------:R-:W-:-:S00]  /*0740*/  NOP ;  /* 0x0000000000007918 */ /* 0x000fc00000000000 */
[----:B------:R-:W-:-:S00]  /*0750*/  NOP ;  /* 0x0000000000007918 */ /* 0x000fc00000000000 */
[----:B------:R-:W-:-:S00]  /*0760*/  NOP ;  /* 0x0000000000007918 */ /* 0x000fc00000000000 */
[----:B------:R-:W-:-:S00]  /*0770*/  NOP ;  /* 0x0000000000007918 */ /* 0x000fc00000000000 */
.L_x_1:


//--------------------- .nv.constant0.triton_poi_fused_mul_pow_sub_sum_0 --------------------------
	.section	.nv.constant0.triton_poi_fused_mul_pow_sub_sum_0,"a",@progbits
	.sectionflags	@""
	.align	4
.nv.constant0.triton_poi_fused_mul_pow_sub_sum_0:
	.zero		548
